	.headerflags	@"EF_CUDA_TEXMODE_UNIFIED EF_CUDA_64BIT_ADDRESS EF_CUDA_ACCELERATORS EF_CUDA_SM90 EF_CUDA_VIRTUAL_SM(EF_CUDA_SM90)"
	.elftype	@"ET_EXEC"


//--------------------- .nv.info                  --------------------------
	.section	.nv.info,"",@"SHT_CUDA_INFO"
	.align	4


	//----- nvinfo : EIATTR_REGCOUNT
	.align		4
        /*0000*/ 	.byte	0x04, 0x2f
        /*0002*/ 	.short	(.L_1 - .L_0)
	.align		4
.L_0:
        /*0004*/ 	.word	index@(triton_poi_fused__unsafe_index_add_mul_sub_22)
        /*0008*/ 	.word	0x00000022


	//----- nvinfo : EIATTR_MIN_STACK_SIZE
	.align		4
.L_1:
        /*000c*/ 	.byte	0x04, 0x12
        /*000e*/ 	.short	(.L_3 - .L_2)
	.align		4
.L_2:
        /*0010*/ 	.word	index@(triton_poi_fused__unsafe_index_add_mul_sub_22)
        /*0014*/ 	.word	0x00000000


	//----- nvinfo : EIATTR_FRAME_SIZE
	.align		4
.L_3:
        /*0018*/ 	.byte	0x04, 0x11
        /*001a*/ 	.short	(.L_5 - .L_4)
	.align		4
.L_4:
        /*001c*/ 	.word	index@(triton_poi_fused__unsafe_index_add_mul_sub_22)
        /*0020*/ 	.word	0x00000000


	//----- nvinfo : EIATTR_MIN_STACK_SIZE
	.align		4
.L_5:
        /*0024*/ 	.byte	0x04, 0x12
        /*0026*/ 	.short	(.L_7 - .L_6)
	.align		4
.L_6:
        /*0028*/ 	.word	index@(triton_poi_fused__unsafe_index_add_mul_sub_22)
        /*002c*/ 	.word	0x00000000
.L_7:


//--------------------- .nv.info.triton_poi_fused__unsafe_index_add_mul_sub_22 --------------------------
	.section	.nv.info.triton_poi_fused__unsafe_index_add_mul_sub_22,"",@"SHT_CUDA_INFO"
	.sectionflags	@""
	.align	4


	//----- nvinfo : EIATTR_CUDA_API_VERSION
	.align		4
        /*0000*/ 	.byte	0x04, 0x37
        /*0002*/ 	.short	(.L_9 - .L_8)
.L_8:
        /*0004*/ 	.word	0x0000007c


	//----- nvinfo : EIATTR_KPARAM_INFO
	.align		4
.L_9:
        /*0008*/ 	.byte	0x04, 0x17
        /*000a*/ 	.short	(.L_11 - .L_10)
.L_10:
        /*000c*/ 	.word	0x00000000
        /*0010*/ 	.short	0x0006
        /*0012*/ 	.short	0x0030
        /*0014*/ 	.byte	0x00, 0xf0, 0x11, 0x00


	//----- nvinfo : EIATTR_KPARAM_INFO
	.align		4
.L_11:
        /*0018*/ 	.byte	0x04, 0x17
        /*001a*/ 	.short	(.L_13 - .L_12)
.L_12:
        /*001c*/ 	.word	0x00000000
        /*0020*/ 	.short	0x0005
        /*0022*/ 	.short	0x0028
        /*0024*/ 	.byte	0x00, 0xf4, 0x21, 0x00


	//----- nvinfo : EIATTR_KPARAM_INFO
	.align		4
.L_13:
        /*0028*/ 	.byte	0x04, 0x17
        /*002a*/ 	.short	(.L_15 - .L_14)
.L_14:
        /*002c*/ 	.word	0x00000000
        /*0030*/ 	.short	0x0004
        /*0032*/ 	.short	0x0020
        /*0034*/ 	.byte	0x00, 0xf4, 0x21, 0x00


	//----- nvinfo : EIATTR_KPARAM_INFO
	.align		4
.L_15:
        /*0038*/ 	.byte	0x04, 0x17
        /*003a*/ 	.short	(.L_17 - .L_16)
.L_16:
        /*003c*/ 	.word	0x00000000
        /*0040*/ 	.short	0x0003
        /*0042*/ 	.short	0x0018
        /*0044*/ 	.byte	0x00, 0xf4, 0x21, 0x00


	//----- nvinfo : EIATTR_KPARAM_INFO
	.align		4
.L_17:
        /*0048*/ 	.byte	0x04, 0x17
        /*004a*/ 	.short	(.L_19 - .L_18)
.L_18:
        /*004c*/ 	.word	0x00000000
        /*0050*/ 	.short	0x0002
        /*0052*/ 	.short	0x0010
        /*0054*/ 	.byte	0x00, 0xf4, 0x21, 0x00


	//----- nvinfo : EIATTR_KPARAM_INFO
	.align		4
.L_19:
        /*0058*/ 	.byte	0x04, 0x17
        /*005a*/ 	.short	(.L_21 - .L_20)
.L_20:
        /*005c*/ 	.word	0x00000000
        /*0060*/ 	.short	0x0001
        /*0062*/ 	.short	0x0008
        /*0064*/ 	.byte	0x00, 0xf4, 0x21, 0x00


	//----- nvinfo : EIATTR_KPARAM_INFO
	.align		4
.L_21:
        /*0068*/ 	.byte	0x04, 0x17
        /*006a*/ 	.short	(.L_23 - .L_22)
.L_22:
        /*006c*/ 	.word	0x00000000
        /*0070*/ 	.short	0x0000
        /*0072*/ 	.short	0x0000
        /*0074*/ 	.byte	0x00, 0xf4, 0x21, 0x00


	//----- nvinfo : EIATTR_SPARSE_MMA_MASK
	.align		4
.L_23:
        /*0078*/ 	.byte	0x03, 0x50
        /*007a*/ 	.short	0x0000


	//----- nvinfo : EIATTR_MAXREG_COUNT
	.align		4
        /*007c*/ 	.byte	0x03, 0x1b
        /*007e*/ 	.short	0x00ff


	//----- nvinfo : EIATTR_EXIT_INSTR_OFFSETS
	.align		4
        /*0080*/ 	.byte	0x04, 0x1c
        /*0082*/ 	.short	(.L_25 - .L_24)


	//   ....[0]....
.L_24:
        /*0084*/ 	.word	0x00000b40


	//----- nvinfo : EIATTR_REQNTID
	.align		4
.L_25:
        /*0088*/ 	.byte	0x04, 0x10
        /*008a*/ 	.short	(.L_27 - .L_26)
.L_26:
        /*008c*/ 	.word	0x00000080
        /*0090*/ 	.word	0x00000001
        /*0094*/ 	.word	0x00000001


	//----- nvinfo : EIATTR_CBANK_PARAM_SIZE
	.align		4
.L_27:
        /*0098*/ 	.byte	0x03, 0x19
        /*009a*/ 	.short	0x0034


	//----- nvinfo : EIATTR_PARAM_CBANK
	.align		4
        /*009c*/ 	.byte	0x04, 0x0a
        /*009e*/ 	.short	(.L_29 - .L_28)
	.align		4
.L_28:
        /*00a0*/ 	.word	index@(.nv.constant0.triton_poi_fused__unsafe_index_add_mul_sub_22)
        /*00a4*/ 	.short	0x0210
        /*00a6*/ 	.short	0x0034


	//----- nvinfo : EIATTR_SW_WAR
	.align		4
.L_29:
        /*00a8*/ 	.byte	0x04, 0x36
        /*00aa*/ 	.short	(.L_31 - .L_30)
.L_30:
        /*00ac*/ 	.word	0x00000008
.L_31:


//--------------------- .nv.callgraph             --------------------------
	.section	.nv.callgraph,"",@"SHT_CUDA_CALLGRAPH"
	.align	4
	.sectionentsize	8
	.align		4
        /*0000*/ 	.word	0x00000000
	.align		4
        /*0004*/ 	.word	0xffffffff
	.align		4
        /*0008*/ 	.word	0x00000000
	.align		4
        /*000c*/ 	.word	0xfffffffe
	.align		4
        /*0010*/ 	.word	0x00000000
	.align		4
        /*0014*/ 	.word	0xfffffffd
	.align		4
        /*0018*/ 	.word	0x00000000
	.align		4
        /*001c*/ 	.word	0xfffffffc


//--------------------- .text.triton_poi_fused__unsafe_index_add_mul_sub_22 --------------------------
	.section	.text.triton_poi_fused__unsafe_index_add_mul_sub_22,"ax",@progbits
	.align	128
        .global         triton_poi_fused__unsafe_index_add_mul_sub_22
        .type           triton_poi_fused__unsafe_index_add_mul_sub_22,@function
        .size           triton_poi_fused__unsafe_index_add_mul_sub_22,(.L_x_1 - triton_poi_fused__unsafe_index_add_mul_sub_22)
        .other          triton_poi_fused__unsafe_index_add_mul_sub_22,@"STO_CUDA_ENTRY STV_DEFAULT"
triton_poi_fused__unsafe_index_add_mul_sub_22:
.text.triton_poi_fused__unsafe_index_add_mul_sub_22:
[----:B------:R-:W-:Y:S01]  /*0000*/  LDC R1, c[0x0][0x28] ;  /* 0x00000a00ff017b82 */ /* 0x000fe20000000800 */
[----:B------:R-:W1:Y:S07]  /*0010*/  S2R R0, SR_TID.X ;  /* 0x0000000000007919 */ /* 0x000e6e0000002100 */
[----:B------:R-:W2:Y:S01]  /*0020*/  LDC.64 R4, c[0x0][0x210] ;  /* 0x00008400ff047b82 */ /* 0x000ea20000000a00 */
[----:B------:R-:W-:Y:S01]  /*0030*/  ULDC.64 UR4, c[0x0][0x208] ;  /* 0x0000820000047ab9 */ /* 0x000fe20000000a00 */
[----:B------:R-:W-:Y:S01]  /*0040*/  ULDC.64 UR6, c[0x0][0x220] ;  /* 0x0000880000067ab9 */ /* 0x000fe20000000a00 */
[----:B------:R-:W3:Y:S05]  /*0050*/  S2R R3, SR_CTAID.X ;  /* 0x0000000000037919 */ /* 0x000eea0000002500 */
[----:B------:R-:W4:Y:S01]  /*0060*/  LDC.64 R26, c[0x0][0x218] ;  /* 0x00008600ff1a7b82 */ /* 0x000f220000000a00 */
[----:B-1----:R-:W-:Y:S01]  /*0070*/  IMAD.SHL.U32 R0, R0, 0x4, RZ ;  /* 0x0000000400007824 */ /* 0x002fe200078e00ff */
[----:B---3--:R-:W-:-:S04]  /*0080*/  SHF.R.S32.HI R18, RZ, 0x15, R3 ;  /* 0x00000015ff127819 */ /* 0x008fc80000011403 */
[----:B------:R-:W-:Y:S02]  /*0090*/  LOP3.LUT R0, R0, 0x1fc, RZ, 0xc0, !PT ;  /* 0x000001fc00007812 */ /* 0x000fe400078ec0ff */
[----:B------:R-:W-:-:S03]  /*00a0*/  SGXT R18, R18, 0x1 ;  /* 0x000000011212781a */ /* 0x000fc60000000200 */
[----:B------:R-:W-:-:S04]  /*00b0*/  IMAD R3, R3, 0x400, R0 ;  /* 0x0000040003037824 */ /* 0x000fc800078e0200 */
[----:B------:R-:W-:Y:S01]  /*00c0*/  VIADD R17, R3, 0x200 ;  /* 0x0000020003117836 */ /* 0x000fe20000000000 */
[----:B------:R-:W-:-:S04]  /*00d0*/  SHF.R.S32.HI R0, RZ, 0x1f, R3 ;  /* 0x0000001fff007819 */ /* 0x000fc80000011403 */
[----:B------:R-:W-:Y:S02]  /*00e0*/  LEA.HI R6, R18, R17, RZ, 0x6 ;  /* 0x0000001112067211 */ /* 0x000fe400078f30ff */
[----:B------:R-:W-:Y:S02]  /*00f0*/  LEA.HI R0, R0, R3, RZ, 0x6 ;  /* 0x0000000300007211 */ /* 0x000fe400078f30ff */
[----:B------:R-:W-:Y:S02]  /*0100*/  SHF.R.S32.HI R6, RZ, 0x6, R6 ;  /* 0x00000006ff067819 */ /* 0x000fe40000011406 */
[----:B------:R-:W-:Y:S02]  /*0110*/  SHF.R.S32.HI R2, RZ, 0x6, R0 ;  /* 0x00000006ff027819 */ /* 0x000fe40000011400 */
[----:B------:R-:W-:Y:S02]  /*0120*/  LEA.HI R8, R6, R6, RZ, 0x6 ;  /* 0x0000000606087211 */ /* 0x000fe400078f30ff */
[----:B------:R-:W-:-:S02]  /*0130*/  LEA.HI R7, R2, R2, RZ, 0x6 ;  /* 0x0000000202077211 */ /* 0x000fc400078f30ff */
[----:B------:R-:W-:Y:S02]  /*0140*/  LOP3.LUT R9, R8, 0xffffffc0, RZ, 0xc0, !PT ;  /* 0xffffffc008097812 */ /* 0x000fe400078ec0ff */
[----:B------:R-:W-:Y:S02]  /*0150*/  LOP3.LUT R7, R7, 0xffffffc0, RZ, 0xc0, !PT ;  /* 0xffffffc007077812 */ /* 0x000fe400078ec0ff */
[----:B------:R-:W-:Y:S01]  /*0160*/  LOP3.LUT R16, R0, 0xffffffc0, RZ, 0xc0, !PT ;  /* 0xffffffc000107812 */ /* 0x000fe200078ec0ff */
[----:B------:R-:W-:Y:S02]  /*0170*/  IMAD.IADD R9, R6, 0x1, -R9 ;  /* 0x0000000106097824 */ /* 0x000fe400078e0a09 */
[----:B------:R-:W-:Y:S02]  /*0180*/  IMAD.IADD R7, R2, 0x1, -R7 ;  /* 0x0000000102077824 */ /* 0x000fe400078e0a07 */
[--C-:B--2---:R-:W-:Y:S02]  /*0190*/  IMAD.WIDE R10, R9, 0x8, R4.reuse ;  /* 0x00000008090a7825 */ /* 0x104fe400078e0204 */
[----:B------:R-:W1:Y:S02]  /*01a0*/  LDC.64 R8, c[0x0][0x228] ;  /* 0x00008a00ff087b82 */ /* 0x000e640000000a00 */
[----:B------:R-:W-:-:S02]  /*01b0*/  IMAD.WIDE R20, R7, 0x8, R4 ;  /* 0x0000000807147825 */ /* 0x000fc400078e0204 */
[----:B------:R-:W2:Y:S02]  /*01c0*/  LDG.E.EL.64 R10, desc[UR4][R10.64] ;  /* 0x000000040a0a7981 */ /* 0x000ea4000c2e1b00 */
[----:B------:R-:W-:Y:S02]  /*01d0*/  IMAD.IADD R16, R3, 0x1, -R16 ;  /* 0x0000000103107824 */ /* 0x000fe400078e0a10 */
[----:B------:R-:W3:Y:S02]  /*01e0*/  LDG.E.EL.64 R20, desc[UR4][R20.64] ;  /* 0x0000000414147981 */ /* 0x000ee4000c2e1b00 */
[----:B----4-:R-:W-:-:S06]  /*01f0*/  IMAD.WIDE R12, R16, 0x8, R26 ;  /* 0x00000008100c7825 */ /* 0x010fcc00078e021a */
[----:B------:R-:W4:Y:S01]  /*0200*/  LDG.E.EL.128 R12, desc[UR4][R12.64] ;  /* 0x000000040c0c7981 */ /* 0x000f22000c2e1d00 */
[----:B-1----:R-:W-:-:S06]  /*0210*/  IMAD.WIDE R4, R16, 0x8, R8 ;  /* 0x0000000810047825 */ /* 0x002fcc00078e0208 */
[----:B------:R-:W5:Y:S01]  /*0220*/  LDG.E.EL.128 R4, desc[UR4][R4.64] ;  /* 0x0000000404047981 */ /* 0x000f62000c2e1d00 */
[----:B------:R-:W-:-:S05]  /*0230*/  VIADD R25, R3, 0x2 ;  /* 0x0000000203197836 */ /* 0x000fca0000000000 */
[----:B------:R-:W-:-:S04]  /*0240*/  LEA.HI R0, R18, R25, RZ, 0x6 ;  /* 0x0000001912007211 */ /* 0x000fc800078f30ff */
[----:B------:R-:W-:-:S05]  /*0250*/  LOP3.LUT R0, R0, 0xffffffc0, RZ, 0xc0, !PT ;  /* 0xffffffc000007812 */ /* 0x000fca00078ec0ff */
[----:B------:R-:W-:Y:S01]  /*0260*/  IMAD.IADD R25, R25, 0x1, -R0 ;  /* 0x0000000119197824 */ /* 0x000fe200078e0a00 */
[----:B------:R-:W-:-:S04]  /*0270*/  LEA.HI R17, R18, R17, RZ, 0xc ;  /* 0x0000001112117211 */ /* 0x000fc800078f60ff */
[----:B------:R-:W-:Y:S02]  /*0280*/  SHF.R.S32.HI R17, RZ, 0xc, R17 ;  /* 0x0000000cff117819 */ /* 0x000fe40000011411 */
[----:B--2---:R-:W-:-:S04]  /*0290*/  SHF.R.U32.HI R23, RZ, 0x1d, R11 ;  /* 0x0000001dff177819 */ /* 0x004fc8000001160b */
[----:B------:R-:W-:Y:S02]  /*02a0*/  LOP3.LUT R23, R23, 0x4, RZ, 0xc0, !PT ;  /* 0x0000000417177812 */ /* 0x000fe400078ec0ff */
[----:B---3--:R-:W-:Y:S02]  /*02b0*/  SHF.R.U32.HI R19, RZ, 0x1d, R21 ;  /* 0x0000001dff137819 */ /* 0x008fe40000011615 */
[----:B------:R-:W-:Y:S02]  /*02c0*/  IADD3 R2, P1, R10, R23, RZ ;  /* 0x000000170a027210 */ /* 0x000fe40007f3e0ff */
[----:B------:R-:W-:-:S03]  /*02d0*/  LOP3.LUT R19, R19, 0x4, RZ, 0xc0, !PT ;  /* 0x0000000413137812 */ /* 0x000fc600078ec0ff */
[----:B------:R-:W-:Y:S01]  /*02e0*/  IMAD.X R11, RZ, RZ, R11, P1 ;  /* 0x000000ffff0b7224 */ /* 0x000fe200008e060b */
[----:B------:R-:W-:Y:S02]  /*02f0*/  IADD3 R19, P0, R20, R19, RZ ;  /* 0x0000001314137210 */ /* 0x000fe40007f1e0ff */
[----:B----4-:R-:W-:Y:S02]  /*0300*/  SHF.R.U32.HI R28, RZ, 0x1b, R13 ;  /* 0x0000001bff1c7819 */ /* 0x010fe4000001160d */
[----:B------:R-:W-:Y:S01]  /*0310*/  SHF.L.U64.HI R0, R2, 0x4, R11 ;  /* 0x0000000402007819 */ /* 0x000fe2000001020b */
[----:B------:R-:W-:Y:S01]  /*0320*/  IMAD.X R20, RZ, RZ, R21, P0 ;  /* 0x000000ffff147224 */ /* 0x000fe200000e0615 */
[----:B------:R-:W-:Y:S01]  /*0330*/  LEA R29, P0, R12, UR6, 0x2 ;  /* 0x000000060c1d7c11 */ /* 0x000fe2000f8010ff */
[----:B------:R-:W-:Y:S01]  /*0340*/  IMAD.SHL.U32 R2, R2, 0x10, RZ ;  /* 0x0000001002027824 */ /* 0x000fe200078e00ff */
[----:B------:R-:W-:Y:S02]  /*0350*/  LOP3.LUT R28, R28, 0x10, RZ, 0xc0, !PT ;  /* 0x000000101c1c7812 */ /* 0x000fe400078ec0ff */
[----:B------:R-:W-:-:S02]  /*0360*/  LEA.HI.X R13, R12, UR7, R13, 0x2, P0 ;  /* 0x000000070c0d7c11 */ /* 0x000fc400080f140d */
[----:B------:R-:W-:Y:S01]  /*0370*/  IADD3 R22, P2, P3, R2, R29, R28 ;  /* 0x0000001d02167210 */ /* 0x000fe20007b5e01c */
[C---:B------:R-:W-:Y:S01]  /*0380*/  IMAD.SHL.U32 R10, R19.reuse, 0x10, RZ ;  /* 0x00000010130a7824 */ /* 0x040fe200078e00ff */
[----:B------:R-:W-:Y:S02]  /*0390*/  SHF.L.U64.HI R11, R19, 0x4, R20 ;  /* 0x00000004130b7819 */ /* 0x000fe40000010214 */
[----:B------:R-:W-:Y:S02]  /*03a0*/  IADD3.X R23, R0, R13, RZ, P2, P3 ;  /* 0x0000000d00177210 */ /* 0x000fe400017e64ff */
[----:B------:R-:W-:Y:S02]  /*03b0*/  SHF.R.U32.HI R19, RZ, 0x1b, R15 ;  /* 0x0000001bff137819 */ /* 0x000fe4000001160f */
[----:B------:R-:W-:Y:S01]  /*03c0*/  LEA R12, P2, R14, UR6, 0x2 ;  /* 0x000000060e0c7c11 */ /* 0x000fe2000f8410ff */
[----:B------:R-:W-:Y:S01]  /*03d0*/  IMAD.SHL.U32 R20, R17, 0x10, RZ ;  /* 0x0000001011147824 */ /* 0x000fe200078e00ff */
[----:B------:R-:W-:-:S02]  /*03e0*/  IADD3 R28, P0, P1, R10, R29, R28 ;  /* 0x0000001d0a1c7210 */ /* 0x000fc4000791e01c */
[----:B------:R-:W-:Y:S02]  /*03f0*/  LEA.HI R17, R18, R3, RZ, 0xc ;  /* 0x0000000312117211 */ /* 0x000fe400078f60ff */
[----:B------:R-:W-:Y:S02]  /*0400*/  LOP3.LUT R19, R19, 0x10, RZ, 0xc0, !PT ;  /* 0x0000001013137812 */ /* 0x000fe400078ec0ff */
[----:B------:R-:W-:Y:S02]  /*0410*/  LEA.HI.X R14, R14, UR7, R15, 0x2, P2 ;  /* 0x000000070e0e7c11 */ /* 0x000fe400090f140f */
[----:B-----5:R-:W-:Y:S02]  /*0420*/  SHF.R.U32.HI R15, RZ, 0x1b, R5 ;  /* 0x0000001bff0f7819 */ /* 0x020fe40000011605 */
[----:B------:R-:W-:Y:S02]  /*0430*/  IADD3 R18, P5, P4, R10, R12, R19 ;  /* 0x0000000c0a127210 */ /* 0x000fe40007cbe013 */
[----:B------:R-:W-:-:S02]  /*0440*/  SHF.R.S32.HI R17, RZ, 0xc, R17 ;  /* 0x0000000cff117819 */ /* 0x000fc40000011411 */
[----:B------:R-:W-:Y:S02]  /*0450*/  IADD3.X R29, R11, R13, RZ, P0, P1 ;  /* 0x0000000d0b1d7210 */ /* 0x000fe400007e24ff */
[----:B------:R-:W-:Y:S02]  /*0460*/  LOP3.LUT R13, R15, 0x10, RZ, 0xc0, !PT ;  /* 0x000000100f0d7812 */ /* 0x000fe400078ec0ff */
[----:B------:R-:W-:Y:S02]  /*0470*/  LEA R15, P0, R4, UR6, 0x2 ;  /* 0x00000006040f7c11 */ /* 0x000fe4000f8010ff */
[----:B------:R-:W-:Y:S01]  /*0480*/  IADD3 R12, P3, P2, R2, R12, R19 ;  /* 0x0000000c020c7210 */ /* 0x000fe20007a7e013 */
[----:B------:R-:W-:Y:S01]  /*0490*/  IMAD.SHL.U32 R21, R17, 0x10, RZ ;  /* 0x0000001011157824 */ /* 0x000fe200078e00ff */
[----:B------:R-:W-:Y:S02]  /*04a0*/  IADD3.X R19, R11, R14, RZ, P5, P4 ;  /* 0x0000000e0b137210 */ /* 0x000fe40002fe84ff */
[----:B------:R-:W-:-:S02]  /*04b0*/  LEA.HI.X R5, R4, UR7, R5, 0x2, P0 ;  /* 0x0000000704057c11 */ /* 0x000fc400080f1405 */
[----:B------:R-:W-:Y:S01]  /*04c0*/  IADD3 R30, P0, P1, R10, R15, R13 ;  /* 0x0000000f0a1e7210 */ /* 0x000fe2000791e00d */
[----:B------:R-:W-:-:S03]  /*04d0*/  IMAD.WIDE R18, R21, 0x4, R18 ;  /* 0x0000000415127825 */ /* 0x000fc600078e0212 */
[----:B------:R-:W-:Y:S02]  /*04e0*/  IADD3.X R31, R11, R5, RZ, P0, P1 ;  /* 0x000000050b1f7210 */ /* 0x000fe400007e24ff */
[----:B------:R-:W-:Y:S01]  /*04f0*/  IADD3 R4, P0, P1, R2, R15, R13 ;  /* 0x0000000f02047210 */ /* 0x000fe2000791e00d */
[----:B------:R1:W2:Y:S01]  /*0500*/  LDG.E.EL R24, desc[UR4][R18.64] ;  /* 0x0000000412187981 */ /* 0x0002a2000c2e1900 */
[----:B------:R-:W-:Y:S01]  /*0510*/  IADD3.X R13, R0, R14, RZ, P3, P2 ;  /* 0x0000000e000d7210 */ /* 0x000fe20001fe44ff */
[----:B------:R-:W-:Y:S01]  /*0520*/  IMAD.WIDE R22, R20, 0x4, R22 ;  /* 0x0000000414167825 */ /* 0x000fe200078e0216 */
[----:B------:R-:W-:-:S03]  /*0530*/  IADD3.X R5, R0, R5, RZ, P0, P1 ;  /* 0x0000000500057210 */ /* 0x000fc600007e24ff */
[C---:B------:R-:W-:Y:S02]  /*0540*/  IMAD.WIDE R12, R20.reuse, 0x4, R12 ;  /* 0x00000004140c7825 */ /* 0x040fe400078e020c */
[----:B------:R-:W3:Y:S01]  /*0550*/  LDG.E.EL R22, desc[UR4][R22.64] ;  /* 0x0000000416167981 */ /* 0x000ee2000c2e1900 */
[----:B-1----:R-:W1:Y:S01]  /*0560*/  LDC.64 R18, c[0x0][0x230] ;  /* 0x00008c00ff127b82 */ /* 0x002e620000000a00 */
[----:B------:R-:W-:-:S04]  /*0570*/  IMAD.WIDE R14, R20, 0x4, R4 ;  /* 0x00000004140e7825 */ /* 0x000fc800078e0204 */
[C---:B------:R-:W-:Y:S01]  /*0580*/  IMAD.WIDE R4, R25.reuse, 0x8, R8 ;  /* 0x0000000819047825 */ /* 0x040fe200078e0208 */
[----:B------:R-:W-:Y:S01]  /*0590*/  SHF.R.U32.HI R8, RZ, 0x1b, R7 ;  /* 0x0000001bff087819 */ /* 0x000fe20000011607 */
[----:B------:R-:W3:Y:S04]  /*05a0*/  LDG.E.EL R9, desc[UR4][R14.64] ;  /* 0x000000040e097981 */ /* 0x000ee8000c2e1900 */
[----:B------:R4:W5:Y:S01]  /*05b0*/  LDG.E.EL R23, desc[UR4][R12.64] ;  /* 0x000000040c177981 */ /* 0x000962000c2e1900 */
[----:B------:R-:W-:Y:S01]  /*05c0*/  LOP3.LUT R8, R8, 0x10, RZ, 0xc0, !PT ;  /* 0x0000001008087812 */ /* 0x000fe200078ec0ff */
[----:B----4-:R-:W-:Y:S01]  /*05d0*/  IMAD.WIDE R12, R25, 0x8, R26 ;  /* 0x00000008190c7825 */ /* 0x010fe200078e021a */
[----:B------:R-:W-:-:S04]  /*05e0*/  LEA R25, P0, R6, UR6, 0x2 ;  /* 0x0000000606197c11 */ /* 0x000fc8000f8010ff */
[----:B------:R-:W-:Y:S02]  /*05f0*/  LEA.HI.X R7, R6, UR7, R7, 0x2, P0 ;  /* 0x0000000706077c11 */ /* 0x000fe400080f1407 */
[----:B------:R-:W-:Y:S01]  /*0600*/  IADD3 R14, P0, P1, R10, R25, R8 ;  /* 0x000000190a0e7210 */ /* 0x000fe2000791e008 */
[----:B------:R-:W-:-:S03]  /*0610*/  IMAD.WIDE R28, R21, 0x4, R28 ;  /* 0x00000004151c7825 */ /* 0x000fc600078e021c */
[----:B------:R-:W-:Y:S01]  /*0620*/  IADD3.X R15, R11, R7, RZ, P0, P1 ;  /* 0x000000070b0f7210 */ /* 0x000fe200007e24ff */
[----:B------:R-:W-:Y:S02]  /*0630*/  IMAD.WIDE R30, R21, 0x4, R30 ;  /* 0x00000004151e7825 */ /* 0x000fe400078e021e */
[----:B------:R-:W4:Y:S02]  /*0640*/  LDG.E.EL R28, desc[UR4][R28.64] ;  /* 0x000000041c1c7981 */ /* 0x000f24000c2e1900 */
[----:B-1----:R-:W-:-:S04]  /*0650*/  IMAD.WIDE R18, R16, 0x4, R18 ;  /* 0x0000000410127825 */ /* 0x002fc800078e0212 */
[----:B------:R-:W-:Y:S01]  /*0660*/  IMAD.WIDE R14, R21, 0x4, R14 ;  /* 0x00000004150e7825 */ /* 0x000fe200078e020e */
[----:B------:R-:W-:Y:S01]  /*0670*/  IADD3 R6, P0, P1, R2, R25, R8 ;  /* 0x0000001902067210 */ /* 0x000fe2000791e008 */
[----:B------:R-:W2:Y:S04]  /*0680*/  LDG.E.EL.128 R16, desc[UR4][R18.64] ;  /* 0x0000000412107981 */ /* 0x000ea8000c2e1d00 */
[----:B------:R-:W4:Y:S04]  /*0690*/  LDG.E.EL R29, desc[UR4][R30.64] ;  /* 0x000000041e1d7981 */ /* 0x000f28000c2e1900 */
[----:B------:R-:W2:Y:S01]  /*06a0*/  LDG.E.EL R25, desc[UR4][R14.64] ;  /* 0x000000040e197981 */ /* 0x000ea2000c2e1900 */
[----:B------:R-:W-:-:S03]  /*06b0*/  IADD3.X R7, R0, R7, RZ, P0, P1 ;  /* 0x0000000700077210 */ /* 0x000fc600007e24ff */
[----:B------:R-:W5:Y:S01]  /*06c0*/  LDG.E.EL.128 R12, desc[UR4][R12.64] ;  /* 0x000000040c0c7981 */ /* 0x000f62000c2e1d00 */
[----:B------:R-:W-:-:S05]  /*06d0*/  IMAD.WIDE R6, R20, 0x4, R6 ;  /* 0x0000000414067825 */ /* 0x000fca00078e0206 */
[----:B------:R-:W5:Y:S04]  /*06e0*/  LDG.E.EL R26, desc[UR4][R6.64] ;  /* 0x00000004061a7981 */ /* 0x000f68000c2e1900 */
[----:B------:R-:W5:Y:S01]  /*06f0*/  LDG.E.EL.128 R4, desc[UR4][R4.64] ;  /* 0x0000000404047981 */ /* 0x000f62000c2e1d00 */
[----:B---3--:R-:W-:Y:S01]  /*0700*/  FADD R9, -R22, R9 ;  /* 0x0000000916097221 */ /* 0x008fe20000000100 */
[----:B----4-:R-:W-:-:S04]  /*0710*/  FADD R29, -R28, R29 ;  /* 0x0000001d1c1d7221 */ /* 0x010fc80000000100 */
[C---:B--2---:R-:W-:Y:S01]  /*0720*/  FFMA R8, R16.reuse, R29, R28 ;  /* 0x0000001d10087223 */ /* 0x044fe2000000001c */
[----:B------:R-:W-:Y:S01]  /*0730*/  FFMA R16, R16, R9, R22 ;  /* 0x0000000910107223 */ /* 0x000fe20000000016 */
[--C-:B-----5:R-:W-:Y:S02]  /*0740*/  SHF.R.U32.HI R29, RZ, 0x1b, R13.reuse ;  /* 0x0000001bff1d7819 */ /* 0x120fe4000001160d */
[C---:B------:R-:W-:Y:S02]  /*0750*/  LEA R28, P0, R12.reuse, UR6, 0x2 ;  /* 0x000000060c1c7c11 */ /* 0x040fe4000f8010ff */
[----:B------:R-:W-:Y:S02]  /*0760*/  LOP3.LUT R29, R29, 0x10, RZ, 0xc0, !PT ;  /* 0x000000101d1d7812 */ /* 0x000fe400078ec0ff */
[----:B------:R-:W-:Y:S02]  /*0770*/  LEA.HI.X R9, R12, UR7, R13, 0x2, P0 ;  /* 0x000000070c097c11 */ /* 0x000fe400080f140d */
[----:B------:R-:W-:-:S02]  /*0780*/  IADD3 R12, P0, P1, R10, R28, R29 ;  /* 0x0000001c0a0c7210 */ /* 0x000fc4000791e01d */
[----:B------:R-:W-:Y:S02]  /*0790*/  IADD3 R28, P2, P3, R2, R28, R29 ;  /* 0x0000001c021c7210 */ /* 0x000fe40007b5e01d */
[-C--:B------:R-:W-:Y:S02]  /*07a0*/  IADD3.X R13, R11, R9.reuse, RZ, P0, P1 ;  /* 0x000000090b0d7210 */ /* 0x080fe400007e24ff */
[----:B------:R-:W-:Y:S01]  /*07b0*/  IADD3.X R29, R0, R9, RZ, P2, P3 ;  /* 0x00000009001d7210 */ /* 0x000fe200017e64ff */
[----:B------:R-:W-:Y:S01]  /*07c0*/  FADD R9, -R24, R25 ;  /* 0x0000001918097221 */ /* 0x000fe20000000100 */
[----:B------:R-:W-:Y:S01]  /*07d0*/  FADD R26, -R23, R26 ;  /* 0x0000001a171a7221 */ /* 0x000fe20000000100 */
[----:B------:R-:W-:Y:S02]  /*07e0*/  SHF.R.U32.HI R25, RZ, 0x1b, R15 ;  /* 0x0000001bff197819 */ /* 0x000fe4000001160f */
[C---:B------:R-:W-:Y:S01]  /*07f0*/  FFMA R9, R17.reuse, R9, R24 ;  /* 0x0000000911097223 */ /* 0x040fe20000000018 */
[----:B------:R-:W-:Y:S01]  /*0800*/  SHF.R.U32.HI R22, RZ, 0x1b, R5 ;  /* 0x0000001bff167819 */ /* 0x000fe20000011605 */
[----:B------:R-:W-:Y:S01]  /*0810*/  FFMA R17, R17, R26, R23 ;  /* 0x0000001a11117223 */ /* 0x000fe20000000017 */
[----:B------:R-:W-:-:S02]  /*0820*/  LEA R24, P1, R4, UR6, 0x2 ;  /* 0x0000000604187c11 */ /* 0x000fc4000f8210ff */
[----:B------:R-:W-:Y:S02]  /*0830*/  LEA R23, P0, R14, UR6, 0x2 ;  /* 0x000000060e177c11 */ /* 0x000fe4000f8010ff */
[----:B------:R-:W-:Y:S02]  /*0840*/  LOP3.LUT R25, R25, 0x10, RZ, 0xc0, !PT ;  /* 0x0000001019197812 */ /* 0x000fe400078ec0ff */
[----:B------:R-:W-:Y:S02]  /*0850*/  LOP3.LUT R22, R22, 0x10, RZ, 0xc0, !PT ;  /* 0x0000001016167812 */ /* 0x000fe400078ec0ff */
[----:B------:R-:W-:Y:S02]  /*0860*/  LEA.HI.X R27, R4, UR7, R5, 0x2, P1 ;  /* 0x00000007041b7c11 */ /* 0x000fe400088f1405 */
[----:B------:R-:W-:Y:S02]  /*0870*/  LEA.HI.X R26, R14, UR7, R15, 0x2, P0 ;  /* 0x000000070e1a7c11 */ /* 0x000fe400080f140f */
[----:B------:R-:W-:-:S02]  /*0880*/  IADD3 R4, P2, P3, R10, R23, R25 ;  /* 0x000000170a047210 */ /* 0x000fc40007b5e019 */
[----:B------:R-:W-:Y:S02]  /*0890*/  IADD3 R14, P4, P5, R10, R24, R22 ;  /* 0x000000180a0e7210 */ /* 0x000fe40007d9e016 */
[C---:B------:R-:W-:Y:S02]  /*08a0*/  IADD3.X R5, R11.reuse, R26, RZ, P2, P3 ;  /* 0x0000001a0b057210 */ /* 0x040fe400017e64ff */
[----:B------:R-:W-:Y:S01]  /*08b0*/  IADD3.X R15, R11, R27, RZ, P4, P5 ;  /* 0x0000001b0b0f7210 */ /* 0x000fe200027ea4ff */
[----:B------:R-:W-:Y:S01]  /*08c0*/  IMAD.WIDE R4, R21, 0x4, R4 ;  /* 0x0000000415047825 */ /* 0x000fe200078e0204 */
[----:B------:R-:W-:-:S03]  /*08d0*/  IADD3 R22, P0, P1, R2, R24, R22 ;  /* 0x0000001802167210 */ /* 0x000fc6000791e016 */
[C---:B------:R-:W-:Y:S01]  /*08e0*/  IMAD.WIDE R14, R21.reuse, 0x4, R14 ;  /* 0x00000004150e7825 */ /* 0x040fe200078e020e */
[----:B------:R-:W-:Y:S01]  /*08f0*/  SHF.R.U32.HI R24, RZ, 0x1b, R7 ;  /* 0x0000001bff187819 */ /* 0x000fe20000011607 */
[----:B------:R-:W2:Y:S02]  /*0900*/  LDG.E.EL R4, desc[UR4][R4.64] ;  /* 0x0000000404047981 */ /* 0x000ea4000c2e1900 */
[----:B------:R-:W-:-:S04]  /*0910*/  IMAD.WIDE R12, R21, 0x4, R12 ;  /* 0x00000004150c7825 */ /* 0x000fc800078e020c */
[----:B------:R-:W-:Y:S02]  /*0920*/  IMAD.WIDE R28, R20, 0x4, R28 ;  /* 0x00000004141c7825 */ /* 0x000fe400078e021c */
[----:B------:R-:W3:Y:S04]  /*0930*/  LDG.E.EL R12, desc[UR4][R12.64] ;  /* 0x000000040c0c7981 */ /* 0x000ee8000c2e1900 */
[----:B------:R1:W3:Y:S04]  /*0940*/  LDG.E.EL R5, desc[UR4][R14.64] ;  /* 0x000000040e057981 */ /* 0x0002e8000c2e1900 */
[----:B------:R4:W5:Y:S01]  /*0950*/  LDG.E.EL R13, desc[UR4][R28.64] ;  /* 0x000000041c0d7981 */ /* 0x000962000c2e1900 */
[----:B-1----:R-:W-:-:S02]  /*0960*/  LOP3.LUT R15, R24, 0x10, RZ, 0xc0, !PT ;  /* 0x00000010180f7812 */ /* 0x002fc400078ec0ff */
[----:B------:R-:W-:-:S04]  /*0970*/  LEA R14, P2, R6, UR6, 0x2 ;  /* 0x00000006060e7c11 */ /* 0x000fc8000f8410ff */
[----:B------:R-:W-:Y:S02]  /*0980*/  LEA.HI.X R6, R6, UR7, R7, 0x2, P2 ;  /* 0x0000000706067c11 */ /* 0x000fe400090f1407 */
[----:B------:R-:W-:Y:S02]  /*0990*/  IADD3 R10, P4, P5, R10, R14, R15 ;  /* 0x0000000e0a0a7210 */ /* 0x000fe40007d9e00f */
[C---:B------:R-:W-:Y:S02]  /*09a0*/  IADD3 R24, P2, P3, R2.reuse, R23, R25 ;  /* 0x0000001702187210 */ /* 0x040fe40007b5e019 */
[----:B------:R-:W-:Y:S02]  /*09b0*/  IADD3.X R11, R11, R6, RZ, P4, P5 ;  /* 0x000000060b0b7210 */ /* 0x000fe400027ea4ff */
[----:B----4-:R-:W-:Y:S02]  /*09c0*/  IADD3 R28, P4, P5, R2, R14, R15 ;  /* 0x0000000e021c7210 */ /* 0x010fe40007d9e00f */
[----:B------:R-:W-:-:S02]  /*09d0*/  IADD3.X R25, R0, R26, RZ, P2, P3 ;  /* 0x0000001a00197210 */ /* 0x000fc400017e64ff */
[C---:B------:R-:W-:Y:S02]  /*09e0*/  IADD3.X R23, R0.reuse, R27, RZ, P0, P1 ;  /* 0x0000001b00177210 */ /* 0x040fe400007e24ff */
[----:B------:R-:W-:Y:S01]  /*09f0*/  IADD3.X R29, R0, R6, RZ, P4, P5 ;  /* 0x00000006001d7210 */ /* 0x000fe200027ea4ff */
[----:B------:R-:W-:Y:S02]  /*0a00*/  IMAD.WIDE R6, R21, 0x4, R10 ;  /* 0x0000000415067825 */ /* 0x000fe400078e020a */
[----:B------:R-:W1:Y:S02]  /*0a10*/  LDC.64 R10, c[0x0][0x238] ;  /* 0x00008e00ff0a7b82 */ /* 0x000e640000000a00 */
[C---:B------:R-:W-:Y:S02]  /*0a20*/  IMAD.WIDE R24, R20.reuse, 0x4, R24 ;  /* 0x0000000414187825 */ /* 0x040fe400078e0218 */
[----:B------:R-:W2:Y:S02]  /*0a30*/  LDG.E.EL R7, desc[UR4][R6.64] ;  /* 0x0000000406077981 */ /* 0x000ea4000c2e1900 */
[----:B------:R-:W-:-:S02]  /*0a40*/  IMAD.WIDE R22, R20, 0x4, R22 ;  /* 0x0000000414167825 */ /* 0x000fc400078e0216 */
[----:B------:R-:W4:Y:S02]  /*0a50*/  LDG.E.EL R24, desc[UR4][R24.64] ;  /* 0x0000000418187981 */ /* 0x000f24000c2e1900 */
[----:B------:R-:W-:Y:S02]  /*0a60*/  IMAD.WIDE R28, R20, 0x4, R28 ;  /* 0x00000004141c7825 */ /* 0x000fe400078e021c */
[----:B------:R-:W5:Y:S04]  /*0a70*/  LDG.E.EL R22, desc[UR4][R22.64] ;  /* 0x0000000416167981 */ /* 0x000f68000c2e1900 */
[----:B------:R-:W4:Y:S01]  /*0a80*/  LDG.E.EL R29, desc[UR4][R28.64] ;  /* 0x000000041c1d7981 */ /* 0x000f22000c2e1900 */
[----:B-1----:R-:W-:-:S04]  /*0a90*/  IMAD.WIDE R2, R3, 0x4, R10 ;  /* 0x0000000403027825 */ /* 0x002fc800078e020a */
[----:B---3--:R-:W-:-:S04]  /*0aa0*/  FADD R5, -R12, R5 ;  /* 0x000000050c057221 */ /* 0x008fc80000000100 */
[----:B------:R-:W-:Y:S01]  /*0ab0*/  FFMA R10, R18, R5, R12 ;  /* 0x00000005120a7223 */ /* 0x000fe2000000000c */
[----:B--2---:R-:W-:-:S04]  /*0ac0*/  FADD R11, -R4, R7 ;  /* 0x00000007040b7221 */ /* 0x004fc80000000100 */
[----:B------:R-:W-:Y:S01]  /*0ad0*/  FFMA R11, R19, R11, R4 ;  /* 0x0000000b130b7223 */ /* 0x000fe20000000004 */
[----:B-----5:R-:W-:Y:S01]  /*0ae0*/  FADD R0, -R13, R22 ;  /* 0x000000160d007221 */ /* 0x020fe20000000100 */
[----:B----4-:R-:W-:-:S03]  /*0af0*/  FADD R15, -R24, R29 ;  /* 0x0000001d180f7221 */ /* 0x010fc60000000100 */
[----:B------:R-:W-:Y:S01]  /*0b00*/  FFMA R18, R18, R0, R13 ;  /* 0x0000000012127223 */ /* 0x000fe2000000000d */
[----:B------:R-:W-:Y:S01]  /*0b10*/  FFMA R19, R19, R15, R24 ;  /* 0x0000000f13137223 */ /* 0x000fe20000000018 */
[----:B------:R-:W-:Y:S04]  /*0b20*/  STG.E.128 desc[UR4][R2.64], R8 ;  /* 0x0000000802007986 */ /* 0x000fe8000c101d04 */
[----:B------:R-:W-:Y:S01]  /*0b30*/  STG.E.128 desc[UR4][R2.64+0x800], R16 ;  /* 0x0008001002007986 */ /* 0x000fe2000c101d04 */
[----:B------:R-:W-:Y:S05]  /*0b40*/  EXIT ;  /* 0x000000000000794d */ /* 0x000fea0003800000 */
.L_x_0:
[----:B------:R-:W-:-:S00]  /*0b50*/  BRA `(.L_x_0) ;  /* 0xfffffffc00fc7947 */ /* 0x000fc0000383ffff */
[----:B------:R-:W-:-:S00]  /*0b60*/  NOP ;  /* 0x0000000000007918 */ /* 0x000fc00000000000 */
        /* <DEDUP_REMOVED lines=9> */
.L_x_1:


//--------------------- .nv.constant0.triton_poi_fused__unsafe_index_add_mul_sub_22 --------------------------
	.section	.nv.constant0.triton_poi_fused__unsafe_index_add_mul_sub_22,"a",@progbits
	.sectionflags	@""
	.align	4
.nv.constant0.triton_poi_fused__unsafe_index_add_mul_sub_22:
	.zero		580
